	.headerflags	@"EF_CUDA_TEXMODE_UNIFIED EF_CUDA_64BIT_ADDRESS EF_CUDA_ACCELERATORS EF_CUDA_SM90 EF_CUDA_VIRTUAL_SM(EF_CUDA_SM90)"
	.elftype	@"ET_EXEC"


//--------------------- .nv.info                  --------------------------
	.section	.nv.info,"",@"SHT_CUDA_INFO"
	.align	4


	//----- nvinfo : EIATTR_REGCOUNT
	.align		4
        /*0000*/ 	.byte	0x04, 0x2f
        /*0002*/ 	.short	(.L_1 - .L_0)
	.align		4
.L_0:
        /*0004*/ 	.word	index@(triton_poi_fused_convolution_2)
        /*0008*/ 	.word	0x0000000c


	//----- nvinfo : EIATTR_MIN_STACK_SIZE
	.align		4
.L_1:
        /*000c*/ 	.byte	0x04, 0x12
        /*000e*/ 	.short	(.L_3 - .L_2)
	.align		4
.L_2:
        /*0010*/ 	.word	index@(triton_poi_fused_convolution_2)
        /*0014*/ 	.word	0x00000000


	//----- nvinfo : EIATTR_FRAME_SIZE
	.align		4
.L_3:
        /*0018*/ 	.byte	0x04, 0x11
        /*001a*/ 	.short	(.L_5 - .L_4)
	.align		4
.L_4:
        /*001c*/ 	.word	index@(triton_poi_fused_convolution_2)
        /*0020*/ 	.word	0x00000000


	//----- nvinfo : EIATTR_MIN_STACK_SIZE
	.align		4
.L_5:
        /*0024*/ 	.byte	0x04, 0x12
        /*0026*/ 	.short	(.L_7 - .L_6)
	.align		4
.L_6:
        /*0028*/ 	.word	index@(triton_poi_fused_convolution_2)
        /*002c*/ 	.word	0x00000000
.L_7:


//--------------------- .nv.info.triton_poi_fused_convolution_2 --------------------------
	.section	.nv.info.triton_poi_fused_convolution_2,"",@"SHT_CUDA_INFO"
	.sectionflags	@""
	.align	4


	//----- nvinfo : EIATTR_CUDA_API_VERSION
	.align		4
        /*0000*/ 	.byte	0x04, 0x37
        /*0002*/ 	.short	(.L_9 - .L_8)
.L_8:
        /*0004*/ 	.word	0x0000007c


	//----- nvinfo : EIATTR_KPARAM_INFO
	.align		4
.L_9:
        /*0008*/ 	.byte	0x04, 0x17
        /*000a*/ 	.short	(.L_11 - .L_10)
.L_10:
        /*000c*/ 	.word	0x00000000
        /*0010*/ 	.short	0x0002
        /*0012*/ 	.short	0x0010
        /*0014*/ 	.byte	0x00, 0xf0, 0x11, 0x00


	//----- nvinfo : EIATTR_KPARAM_INFO
	.align		4
.L_11:
        /*0018*/ 	.byte	0x04, 0x17
        /*001a*/ 	.short	(.L_13 - .L_12)
.L_12:
        /*001c*/ 	.word	0x00000000
        /*0020*/ 	.short	0x0001
        /*0022*/ 	.short	0x0008
        /*0024*/ 	.byte	0x00, 0xf4, 0x21, 0x00


	//----- nvinfo : EIATTR_KPARAM_INFO
	.align		4
.L_13:
        /*0028*/ 	.byte	0x04, 0x17
        /*002a*/ 	.short	(.L_15 - .L_14)
.L_14:
        /*002c*/ 	.word	0x00000000
        /*0030*/ 	.short	0x0000
        /*0032*/ 	.short	0x0000
        /*0034*/ 	.byte	0x00, 0xf4, 0x21, 0x00


	//----- nvinfo : EIATTR_SPARSE_MMA_MASK
	.align		4
.L_15:
        /*0038*/ 	.byte	0x03, 0x50
        /*003a*/ 	.short	0x0000


	//----- nvinfo : EIATTR_MAXREG_COUNT
	.align		4
        /*003c*/ 	.byte	0x03, 0x1b
        /*003e*/ 	.short	0x00ff


	//----- nvinfo : EIATTR_EXIT_INSTR_OFFSETS
	.align		4
        /*0040*/ 	.byte	0x04, 0x1c
        /*0042*/ 	.short	(.L_17 - .L_16)


	//   ....[0]....
.L_16:
        /*0044*/ 	.word	0x00000130


	//----- nvinfo : EIATTR_REQNTID
	.align		4
.L_17:
        /*0048*/ 	.byte	0x04, 0x10
        /*004a*/ 	.short	(.L_19 - .L_18)
.L_18:
        /*004c*/ 	.word	0x00000080
        /*0050*/ 	.word	0x00000001
        /*0054*/ 	.word	0x00000001


	//----- nvinfo : EIATTR_CBANK_PARAM_SIZE
	.align		4
.L_19:
        /*0058*/ 	.byte	0x03, 0x19
        /*005a*/ 	.short	0x0014


	//----- nvinfo : EIATTR_PARAM_CBANK
	.align		4
        /*005c*/ 	.byte	0x04, 0x0a
        /*005e*/ 	.short	(.L_21 - .L_20)
	.align		4
.L_20:
        /*0060*/ 	.word	index@(.nv.constant0.triton_poi_fused_convolution_2)
        /*0064*/ 	.short	0x0210
        /*0066*/ 	.short	0x0014


	//----- nvinfo : EIATTR_SW_WAR
	.align		4
.L_21:
        /*0068*/ 	.byte	0x04, 0x36
        /*006a*/ 	.short	(.L_23 - .L_22)
.L_22:
        /*006c*/ 	.word	0x00000008
.L_23:


//--------------------- .nv.callgraph             --------------------------
	.section	.nv.callgraph,"",@"SHT_CUDA_CALLGRAPH"
	.align	4
	.sectionentsize	8
	.align		4
        /*0000*/ 	.word	0x00000000
	.align		4
        /*0004*/ 	.word	0xffffffff
	.align		4
        /*0008*/ 	.word	0x00000000
	.align		4
        /*000c*/ 	.word	0xfffffffe
	.align		4
        /*0010*/ 	.word	0x00000000
	.align		4
        /*0014*/ 	.word	0xfffffffd
	.align		4
        /*0018*/ 	.word	0x00000000
	.align		4
        /*001c*/ 	.word	0xfffffffc


//--------------------- .text.triton_poi_fused_convolution_2 --------------------------
	.section	.text.triton_poi_fused_convolution_2,"ax",@progbits
	.align	128
        .global         triton_poi_fused_convolution_2
        .type           triton_poi_fused_convolution_2,@function
        .size           triton_poi_fused_convolution_2,(.L_x_1 - triton_poi_fused_convolution_2)
        .other          triton_poi_fused_convolution_2,@"STO_CUDA_ENTRY STV_DEFAULT"
triton_poi_fused_convolution_2:
.text.triton_poi_fused_convolution_2:
[----:B------:R-:W-:Y:S01]  /*0000*/  LDC R1, c[0x0][0x28] ;  /* 0x00000a00ff017b82 */ /* 0x000fe20000000800 */
[----:B------:R-:W1:Y:S07]  /*0010*/  S2R R0, SR_TID.X ;  /* 0x0000000000007919 */ /* 0x000e6e0000002100 */
[----:B------:R-:W2:Y:S01]  /*0020*/  LDC.64 R4, c[0x0][0x218] ;  /* 0x00008600ff047b82 */ /* 0x000ea20000000a00 */
[----:B------:R-:W-:Y:S01]  /*0030*/  ULDC.64 UR4, c[0x0][0x208] ;  /* 0x0000820000047ab9 */ /* 0x000fe20000000a00 */
[----:B------:R-:W3:Y:S06]  /*0040*/  S2R R7, SR_CTAID.X ;  /* 0x0000000000077919 */ /* 0x000eec0000002500 */
[----:B------:R-:W4:Y:S01]  /*0050*/  LDC.64 R2, c[0x0][0x210] ;  /* 0x00008400ff027b82 */ /* 0x000f220000000a00 */
[----:B-1----:R-:W-:-:S02]  /*0060*/  LOP3.LUT R0, R0, 0x7f, RZ, 0xc0, !PT ;  /* 0x0000007f00007812 */ /* 0x002fc400078ec0ff */
[----:B---3--:R-:W-:-:S03]  /*0070*/  SHF.R.S32.HI R6, RZ, 0x18, R7 ;  /* 0x00000018ff067819 */ /* 0x008fc60000011407 */
[----:B------:R-:W-:Y:S01]  /*0080*/  IMAD R7, R7, 0x80, R0 ;  /* 0x0000008007077824 */ /* 0x000fe200078e0200 */
[----:B------:R-:W-:-:S03]  /*0090*/  SGXT R0, R6, 0x1 ;  /* 0x000000010600781a */ /* 0x000fc60000000200 */
[----:B----4-:R-:W-:Y:S01]  /*00a0*/  IMAD.WIDE R2, R7, 0x4, R2 ;  /* 0x0000000407027825 */ /* 0x010fe200078e0202 */
[----:B------:R-:W-:-:S04]  /*00b0*/  LEA.HI R0, R0, R7, RZ, 0x8 ;  /* 0x0000000700007211 */ /* 0x000fc800078f40ff */
[----:B------:R-:W-:-:S05]  /*00c0*/  LOP3.LUT R0, R0, 0xffffff00, RZ, 0xc0, !PT ;  /* 0xffffff0000007812 */ /* 0x000fca00078ec0ff */
[----:B------:R-:W-:Y:S02]  /*00d0*/  IMAD.IADD R9, R7, 0x1, -R0 ;  /* 0x0000000107097824 */ /* 0x000fe400078e0a00 */
[----:B------:R-:W3:Y:S02]  /*00e0*/  LDG.E R0, desc[UR4][R2.64] ;  /* 0x0000000402007981 */ /* 0x000ee4000c1e1900 */
[----:B--2---:R-:W-:-:S06]  /*00f0*/  IMAD.WIDE R4, R9, 0x4, R4 ;  /* 0x0000000409047825 */ /* 0x004fcc00078e0204 */
[----:B------:R-:W3:Y:S02]  /*0100*/  LDG.E.EL R5, desc[UR4][R4.64] ;  /* 0x0000000404057981 */ /* 0x000ee4000c2e1900 */
[----:B---3--:R-:W-:-:S05]  /*0110*/  FADD R7, R0, R5 ;  /* 0x0000000500077221 */ /* 0x008fca0000000000 */
[----:B------:R-:W-:Y:S01]  /*0120*/  STG.E desc[UR4][R2.64], R7 ;  /* 0x0000000702007986 */ /* 0x000fe2000c101904 */
[----:B------:R-:W-:Y:S05]  /*0130*/  EXIT ;  /* 0x000000000000794d */ /* 0x000fea0003800000 */
.L_x_0:
[----:B------:R-:W-:-:S00]  /*0140*/  BRA `(.L_x_0) ;  /* 0xfffffffc00fc7947 */ /* 0x000fc0000383ffff */
[----:B------:R-:W-:-:S00]  /*0150*/  NOP ;  /* 0x0000000000007918 */ /* 0x000fc00000000000 */
        /* <DEDUP_REMOVED lines=10> */
.L_x_1:


//--------------------- .nv.constant0.triton_poi_fused_convolution_2 --------------------------
	.section	.nv.constant0.triton_poi_fused_convolution_2,"a",@progbits
	.sectionflags	@""
	.align	4
.nv.constant0.triton_poi_fused_convolution_2:
	.zero		548
